//
// Generated by NVIDIA NVVM Compiler
//
// Compiler Build ID: CL-36424714
// Cuda compilation tools, release 13.0, V13.0.88
// Based on NVVM 20.0.0
//

.version 9.0
.target sm_100
.address_size 64

	// .globl	_Z9addArraysiPfS_S_
.extern .func  (.param .b32 func_retval0) vprintf
(
	.param .b64 vprintf_param_0,
	.param .b64 vprintf_param_1
)
;
.global .align 1 .b8 $str[27] = {105, 110, 100, 101, 120, 58, 32, 37, 100, 32, 61, 32, 37, 100, 32, 42, 32, 37, 100, 32, 43, 32, 37, 100, 32, 10};

.visible .entry _Z9addArraysiPfS_S_(
	.param .u32 _Z9addArraysiPfS_S__param_0,
	.param .u64 .ptr .align 1 _Z9addArraysiPfS_S__param_1,
	.param .u64 .ptr .align 1 _Z9addArraysiPfS_S__param_2,
	.param .u64 .ptr .align 1 _Z9addArraysiPfS_S__param_3
)
{
	.local .align 16 .b8 	__local_depot0[16];
	.reg .b64 	%SP;
	.reg .b64 	%SPL;
	.reg .pred 	%p<3>;
	.reg .b32 	%r<8>;
	.reg .b32 	%f<4>;
	.reg .b64 	%rd<15>;

	mov.u64 	%SPL, __local_depot0;
	cvta.local.u64 	%SP, %SPL;
	ld.param.u32 	%r5, [_Z9addArraysiPfS_S__param_0];
	ld.param.u64 	%rd1, [_Z9addArraysiPfS_S__param_1];
	ld.param.u64 	%rd2, [_Z9addArraysiPfS_S__param_2];
	ld.param.u64 	%rd3, [_Z9addArraysiPfS_S__param_3];
	mov.u32 	%r1, %ctaid.x;
	mov.u32 	%r2, %ntid.x;
	mov.u32 	%r3, %tid.x;
	mad.lo.s32 	%r4, %r1, %r2, %r3;
	setp.gt.s32 	%p1, %r4, 9;
	@%p1 bra 	$L__BB0_2;
	add.u64 	%rd4, %SP, 0;
	add.u64 	%rd5, %SPL, 0;
	st.local.v4.u32 	[%rd5], {%r4, %r1, %r2, %r3};
	mov.u64 	%rd6, $str;
	cvta.global.u64 	%rd7, %rd6;
	{ // callseq 0, 0
	.param .b64 param0;
	st.param.b64 	[param0], %rd7;
	.param .b64 param1;
	st.param.b64 	[param1], %rd4;
	.param .b32 retval0;
	call.uni (retval0), 
	vprintf, 
	(
	param0, 
	param1
	);
	ld.param.b32 	%r6, [retval0];
	} // callseq 0
$L__BB0_2:
	setp.ge.s32 	%p2, %r4, %r5;
	@%p2 bra 	$L__BB0_4;
	cvta.to.global.u64 	%rd8, %rd1;
	mul.wide.s32 	%rd9, %r4, 4;
	add.s64 	%rd10, %rd8, %rd9;
	ld.global.f32 	%f1, [%rd10];
	cvta.to.global.u64 	%rd11, %rd2;
	add.s64 	%rd12, %rd11, %rd9;
	ld.global.f32 	%f2, [%rd12];
	add.f32 	%f3, %f1, %f2;
	cvta.to.global.u64 	%rd13, %rd3;
	add.s64 	%rd14, %rd13, %rd9;
	st.global.f32 	[%rd14], %f3;
$L__BB0_4:
	ret;

}


// ===== COMPILED SASS (sm_100) =====

	.target	sm_100

	.elftype	@"ET_EXEC"


//--------------------- .note.nv.tkinfo           --------------------------
	.section	.note.nv.tkinfo,"",@"SHT_NOTE"
	.sectionflags	@"SHF_NOTE_NV_TKINFO"
	.tkinfo
        /*0018*/ 	.word	0x00000002
        /*0030*/ 	.string	""
        /*0030*/ 	.string	"ptxas"
        /*0030*/ 	.string	"Cuda compilation tools, release 13.0, V13.0.88"
        /*0030*/ 	.string	"Build cuda_13.0.r13.0/compiler.36424714_0"
        /*0030*/ 	.string	"-arch sm_100 -m 64 "



//--------------------- .note.nv.cuinfo           --------------------------
	.section	.note.nv.cuinfo,"",@"SHT_NOTE"
	.sectionflags	@"SHF_NOTE_NV_CUINFO"
        /*0018*/ 	.short	0x0002
        /*001a*/ 	.short	0x0064
        /*001c*/ 	.short	0x0082
	.zero		2


//--------------------- .nv.info                  --------------------------
	.section	.nv.info,"",@"SHT_CUDA_INFO"
	.align	4


	//----- nvinfo : EIATTR_REGCOUNT
	.align		4
        /*0000*/ 	.byte	0x04, 0x2f
        /*0002*/ 	.short	(.L_2 - .L_1)
	.align		4
.L_1:
        /*0004*/ 	.word	index@(_Z9addArraysiPfS_S_)
        /*0008*/ 	.word	0x00000018


	//----- nvinfo : EIATTR_FRAME_SIZE
	.align		4
.L_2:
        /*000c*/ 	.byte	0x04, 0x11
        /*000e*/ 	.short	(.L_4 - .L_3)
	.align		4
.L_3:
        /*0010*/ 	.word	index@(_Z9addArraysiPfS_S_)
        /*0014*/ 	.word	0x00000010


	//----- nvinfo : EIATTR_MIN_STACK_SIZE
	.align		4
.L_4:
        /*0018*/ 	.byte	0x04, 0x12
        /*001a*/ 	.short	(.L_6 - .L_5)
	.align		4
.L_5:
        /*001c*/ 	.word	index@(_Z9addArraysiPfS_S_)
        /*0020*/ 	.word	0x00000010
.L_6:


//--------------------- .nv.compat                --------------------------
	.section	.nv.compat,"",@"SHT_CUDA_COMPAT_INFO"
	.align	4
        /*0000*/ 	.byte	0x02, 0x09, 0x00, 0x00, 0x02, 0x02, 0x01, 0x00, 0x02, 0x05, 0x05, 0x00, 0x03, 0x07, 0x01, 0x01
        /*0010*/ 	.byte	0x02, 0x03, 0x00, 0x00, 0x02, 0x06, 0x01, 0x00, 0x04, 0x0b, 0x08, 0x00, 0x09, 0x00, 0x00, 0x00
        /*0020*/ 	.byte	0x00, 0x00, 0x00, 0x00


//--------------------- .nv.info._Z9addArraysiPfS_S_ --------------------------
	.section	.nv.info._Z9addArraysiPfS_S_,"",@"SHT_CUDA_INFO"
	.sectionflags	@""
	.align	4


	//----- nvinfo : EIATTR_CUDA_API_VERSION
	.align		4
        /*0000*/ 	.byte	0x04, 0x37
        /*0002*/ 	.short	(.L_8 - .L_7)
.L_7:
        /*0004*/ 	.word	0x00000082


	//----- nvinfo : EIATTR_KPARAM_INFO
	.align		4
.L_8:
        /*0008*/ 	.byte	0x04, 0x17
        /*000a*/ 	.short	(.L_10 - .L_9)
.L_9:
        /*000c*/ 	.word	0x00000000
        /*0010*/ 	.short	0x0003
        /*0012*/ 	.short	0x0018
        /*0014*/ 	.byte	0x00, 0xf5, 0x21, 0x00


	//----- nvinfo : EIATTR_KPARAM_INFO
	.align		4
.L_10:
        /*0018*/ 	.byte	0x04, 0x17
        /*001a*/ 	.short	(.L_12 - .L_11)
.L_11:
        /*001c*/ 	.word	0x00000000
        /*0020*/ 	.short	0x0002
        /*0022*/ 	.short	0x0010
        /*0024*/ 	.byte	0x00, 0xf5, 0x21, 0x00


	//----- nvinfo : EIATTR_KPARAM_INFO
	.align		4
.L_12:
        /*0028*/ 	.byte	0x04, 0x17
        /*002a*/ 	.short	(.L_14 - .L_13)
.L_13:
        /*002c*/ 	.word	0x00000000
        /*0030*/ 	.short	0x0001
        /*0032*/ 	.short	0x0008
        /*0034*/ 	.byte	0x00, 0xf5, 0x21, 0x00


	//----- nvinfo : EIATTR_KPARAM_INFO
	.align		4
.L_14:
        /*0038*/ 	.byte	0x04, 0x17
        /*003a*/ 	.short	(.L_16 - .L_15)
.L_15:
        /*003c*/ 	.word	0x00000000
        /*0040*/ 	.short	0x0000
        /*0042*/ 	.short	0x0000
        /*0044*/ 	.byte	0x00, 0xf0, 0x11, 0x00


	//----- nvinfo : EIATTR_SPARSE_MMA_MASK
	.align		4
.L_16:
        /*0048*/ 	.byte	0x03, 0x50
        /*004a*/ 	.short	0x0000


	//----- nvinfo : EIATTR_MAXREG_COUNT
	.align		4
        /*004c*/ 	.byte	0x03, 0x1b
        /*004e*/ 	.short	0x00ff


	//----- nvinfo : EIATTR_EXTERNS
	.align		4
        /*0050*/ 	.byte	0x04, 0x0f
        /*0052*/ 	.short	(.L_18 - .L_17)


	//   ....[0]....
	.align		4
.L_17:
        /*0054*/ 	.word	index@(vprintf)


	//----- nvinfo : EIATTR_MERCURY_ISA_VERSION
	.align		4
.L_18:
        /*0058*/ 	.byte	0x03, 0x5f
        /*005a*/ 	.short	0x0101


	//----- nvinfo : EIATTR_VRC_CTA_INIT_COUNT
	.align		4
        /*005c*/ 	.byte	0x02, 0x4a
	.zero		1
	.zero		1


	//----- nvinfo : EIATTR_SYSCALL_OFFSETS
	.align		4
        /*0060*/ 	.byte	0x04, 0x46
        /*0062*/ 	.short	(.L_20 - .L_19)


	//   ....[0]....
.L_19:
        /*0064*/ 	.word	0x00000140


	//----- nvinfo : EIATTR_EXIT_INSTR_OFFSETS
	.align		4
.L_20:
        /*0068*/ 	.byte	0x04, 0x1c
        /*006a*/ 	.short	(.L_22 - .L_21)


	//   ....[0]....
.L_21:
        /*006c*/ 	.word	0x00000180


	//   ....[1]....
        /*0070*/ 	.word	0x00000240


	//----- nvinfo : EIATTR_CRS_STACK_SIZE
	.align		4
.L_22:
        /*0074*/ 	.byte	0x04, 0x1e
        /*0076*/ 	.short	(.L_24 - .L_23)
.L_23:
        /*0078*/ 	.word	0x00000000


	//----- nvinfo : EIATTR_CBANK_PARAM_SIZE
	.align		4
.L_24:
        /*007c*/ 	.byte	0x03, 0x19
        /*007e*/ 	.short	0x0020


	//----- nvinfo : EIATTR_PARAM_CBANK
	.align		4
        /*0080*/ 	.byte	0x04, 0x0a
        /*0082*/ 	.short	(.L_26 - .L_25)
	.align		4
.L_25:
        /*0084*/ 	.word	index@(.nv.constant0._Z9addArraysiPfS_S_)
        /*0088*/ 	.short	0x0380
        /*008a*/ 	.short	0x0020


	//----- nvinfo : EIATTR_SW_WAR
	.align		4
.L_26:
        /*008c*/ 	.byte	0x04, 0x36
        /*008e*/ 	.short	(.L_28 - .L_27)
.L_27:
        /*0090*/ 	.word	0x00000008
.L_28:


//--------------------- .nv.callgraph             --------------------------
	.section	.nv.callgraph,"",@"SHT_CUDA_CALLGRAPH"
	.align	4
	.sectionentsize	8
	.align		4
        /*0000*/ 	.word	0x00000000
	.align		4
        /*0004*/ 	.word	0xffffffff
	.align		4
        /*0008*/ 	.word	index@(_Z9addArraysiPfS_S_)
	.align		4
        /*000c*/ 	.word	index@(vprintf)
	.align		4
        /*0010*/ 	.word	0x00000000
	.align		4
        /*0014*/ 	.word	0xfffffffe
	.align		4
        /*0018*/ 	.word	0x00000000
	.align		4
        /*001c*/ 	.word	0xfffffffd
	.align		4
        /*0020*/ 	.word	0x00000000
	.align		4
        /*0024*/ 	.word	0xfffffffc


//--------------------- .nv.constant4             --------------------------
	.section	.nv.constant4,"a",@progbits
	.align	8
	.align		8
.nv.constant4:
        /*0000*/ 	.dword	vprintf
	.align		8
        /*0008*/ 	.dword	$str


//--------------------- .text._Z9addArraysiPfS_S_ --------------------------
	.section	.text._Z9addArraysiPfS_S_,"ax",@progbits
	.align	128
        .global         _Z9addArraysiPfS_S_
        .type           _Z9addArraysiPfS_S_,@function
        .size           _Z9addArraysiPfS_S_,(.L_x_3 - _Z9addArraysiPfS_S_)
        .other          _Z9addArraysiPfS_S_,@"STO_CUDA_ENTRY STV_DEFAULT"
_Z9addArraysiPfS_S_:
.text._Z9addArraysiPfS_S_:
[----:B------:R-:W0:Y:S01]  /*0000*/  LDC R1, c[0x0][0x37c] ;  /* 0x0000df00ff017b82 */ /* 0x000e220000000800 */
[----:B------:R-:W1:Y:S01]  /*0010*/  S2R R17, SR_CTAID.X ;  /* 0x0000000000117919 */ /* 0x000e620000002500 */
[----:B------:R-:W2:Y:S06]  /*0020*/  LDCU UR5, c[0x0][0x2fc] ;  /* 0x00005f80ff0577ac */ /* 0x000eac0008000800 */
[----:B------:R-:W1:Y:S01]  /*0030*/  LDC R18, c[0x0][0x360] ;  /* 0x0000d800ff127b82 */ /* 0x000e620000000800 */
[----:B0-----:R-:W-:Y:S01]  /*0040*/  VIADD R1, R1, 0xfffffff0 ;  /* 0xfffffff001017836 */ /* 0x001fe20000000000 */
[----:B------:R-:W1:Y:S01]  /*0050*/  S2R R19, SR_TID.X ;  /* 0x0000000000137919 */ /* 0x000e620000002100 */
[----:B------:R-:W0:Y:S01]  /*0060*/  LDCU UR4, c[0x0][0x2f8] ;  /* 0x00005f00ff0477ac */ /* 0x000e220008000800 */
[----:B------:R-:W-:Y:S02]  /*0070*/  BSSY.RECONVERGENT B6, `(.L_x_0) ;  /* 0x000000e000067945 */ /* 0x000fe40003800200 */
[----:B0-----:R-:W-:-:S05]  /*0080*/  IADD3 R6, P1, PT, R1, UR4, RZ ;  /* 0x0000000401067c10 */ /* 0x001fca000ff3e0ff */
[----:B--2---:R-:W-:Y:S02]  /*0090*/  IMAD.X R7, RZ, RZ, UR5, P1 ;  /* 0x00000005ff077e24 */ /* 0x004fe400088e06ff */
[----:B-1----:R-:W-:-:S05]  /*00a0*/  IMAD R16, R17, R18, R19 ;  /* 0x0000001211107224 */ /* 0x002fca00078e0213 */
[----:B------:R-:W-:-:S13]  /*00b0*/  ISETP.GT.AND P0, PT, R16, 0x9, PT ;  /* 0x000000091000780c */ /* 0x000fda0003f04270 */
[----:B------:R-:W-:Y:S05]  /*00c0*/  @P0 BRA `(.L_x_1) ;  /* 0x0000000000200947 */ /* 0x000fea0003800000 */
[----:B------:R-:W-:Y:S01]  /*00d0*/  MOV R0, 0x0 ;  /* 0x0000000000007802 */ /* 0x000fe20000000f00 */
[----:B------:R0:W-:Y:S01]  /*00e0*/  STL.128 [R1], R16 ;  /* 0x0000001001007387 */ /* 0x0001e20000100c00 */
[----:B------:R-:W1:Y:S02]  /*00f0*/  LDCU.64 UR4, c[0x4][0x8] ;  /* 0x01000100ff0477ac */ /* 0x000e640008000a00 */
[----:B------:R0:W2:Y:S01]  /*0100*/  LDC.64 R2, c[0x4][R0] ;  /* 0x0100000000027b82 */ /* 0x0000a20000000a00 */
[----:B-1----:R-:W-:Y:S02]  /*0110*/  MOV R4, UR4 ;  /* 0x0000000400047c02 */ /* 0x002fe40008000f00 */
[----:B0-----:R-:W-:-:S07]  /*0120*/  MOV R5, UR5 ;  /* 0x0000000500057c02 */ /* 0x001fce0008000f00 */
[----:B------:R-:W-:-:S07]  /*0130*/  LEPC R20, `(.L_x_1) ;  /* 0x000000001014794e */ /* 0x000fce0000000000 */
[----:B--2---:R-:W-:Y:S05]  /*0140*/  CALL.ABS.NOINC R2 ;  /* 0x0000000002007343 */ /* 0x004fea0003c00000 */
.L_x_1:
[----:B------:R-:W-:Y:S05]  /*0150*/  BSYNC.RECONVERGENT B6 ;  /* 0x0000000000067941 */ /* 0x000fea0003800200 */
.L_x_0:
[----:B------:R-:W0:Y:S02]  /*0160*/  LDCU UR4, c[0x0][0x380] ;  /* 0x00007000ff0477ac */ /* 0x000e240008000800 */
[----:B0-----:R-:W-:-:S13]  /*0170*/  ISETP.GE.AND P0, PT, R16, UR4, PT ;  /* 0x0000000410007c0c */ /* 0x001fda000bf06270 */
[----:B------:R-:W-:Y:S05]  /*0180*/  @P0 EXIT ;  /* 0x000000000000094d */ /* 0x000fea0003800000 */
[----:B------:R-:W0:Y:S01]  /*0190*/  LDC.64 R2, c[0x0][0x388] ;  /* 0x0000e200ff027b82 */ /* 0x000e220000000a00 */
[----:B------:R-:W1:Y:S07]  /*01a0*/  LDCU.64 UR4, c[0x0][0x358] ;  /* 0x00006b00ff0477ac */ /* 0x000e6e0008000a00 */
[----:B------:R-:W2:Y:S08]  /*01b0*/  LDC.64 R4, c[0x0][0x390] ;  /* 0x0000e400ff047b82 */ /* 0x000eb00000000a00 */
[----:B------:R-:W3:Y:S01]  /*01c0*/  LDC.64 R6, c[0x0][0x398] ;  /* 0x0000e600ff067b82 */ /* 0x000ee20000000a00 */
[----:B0-----:R-:W-:-:S06]  /*01d0*/  IMAD.WIDE R2, R16, 0x4, R2 ;  /* 0x0000000410027825 */ /* 0x001fcc00078e0202 */
[----:B-1----:R-:W4:Y:S01]  /*01e0*/  LDG.E R2, desc[UR4][R2.64] ;  /* 0x0000000402027981 */ /* 0x002f22000c1e1900 */
[----:B--2---:R-:W-:-:S06]  /*01f0*/  IMAD.WIDE R4, R16, 0x4, R4 ;  /* 0x0000000410047825 */ /* 0x004fcc00078e0204 */
[----:B------:R-:W4:Y:S01]  /*0200*/  LDG.E R5, desc[UR4][R4.64] ;  /* 0x0000000404057981 */ /* 0x000f22000c1e1900 */
[----:B---3--:R-:W-:-:S04]  /*0210*/  IMAD.WIDE R16, R16, 0x4, R6 ;  /* 0x0000000410107825 */ /* 0x008fc800078e0206 */
[----:B----4-:R-:W-:-:S05]  /*0220*/  FADD R7, R2, R5 ;  /* 0x0000000502077221 */ /* 0x010fca0000000000 */
[----:B------:R-:W-:Y:S01]  /*0230*/  STG.E desc[UR4][R16.64], R7 ;  /* 0x0000000710007986 */ /* 0x000fe2000c101904 */
[----:B------:R-:W-:Y:S05]  /*0240*/  EXIT ;  /* 0x000000000000794d */ /* 0x000fea0003800000 */
.L_x_2:
[----:B------:R-:W-:-:S00]  /*0250*/  BRA `(.L_x_2) ;  /* 0xfffffffc00fc7947 */ /* 0x000fc0000383ffff */
[----:B------:R-:W-:-:S00]  /*0260*/  NOP ;  /* 0x0000000000007918 */ /* 0x000fc00000000000 */
        /* <DEDUP_REMOVED lines=9> */
.L_x_3:


//--------------------- .nv.global.init           --------------------------
	.section	.nv.global.init,"aw",@progbits
.nv.global.init:
	.type		$str,@object
	.size		$str,(.L_0 - $str)
$str:
        /*0000*/ 	.byte	0x69, 0x6e, 0x64, 0x65, 0x78, 0x3a, 0x20, 0x25, 0x64, 0x20, 0x3d, 0x20, 0x25, 0x64, 0x20, 0x2a
        /*0010*/ 	.byte	0x20, 0x25, 0x64, 0x20, 0x2b, 0x20, 0x25, 0x64, 0x20, 0x0a, 0x00
.L_0:


//--------------------- .nv.shared.reserved.0     --------------------------
	.section	.nv.shared.reserved.0,"aw",@nobits
	.weak		__nv_reservedSMEM_offset_0_alias
	.size		__nv_reservedSMEM_offset_0_alias, 0, 64
	.other		__nv_reservedSMEM_offset_0_alias,@"STO_CUDA_RESERVED_SHARED STV_DEFAULT"
__nv_reservedSMEM_offset_0_alias:
	.zero		0
	.zero		64


//--------------------- .nv.constant0._Z9addArraysiPfS_S_ --------------------------
	.section	.nv.constant0._Z9addArraysiPfS_S_,"a",@progbits
	.sectionflags	@""
	.align	4
.nv.constant0._Z9addArraysiPfS_S_:
	.zero		928


//--------------------- SYMBOLS --------------------------

	.type		.nv.reservedSmem.offset0,@object
	.size		.nv.reservedSmem.offset0,0x4
	.type		vprintf,@function
